//
// Generated by NVIDIA NVVM Compiler
//
// Compiler Build ID: CL-36424714
// Cuda compilation tools, release 13.0, V13.0.88
// Based on NVVM 20.0.0
//

.version 9.0
.target sm_100
.address_size 64

	// .globl	_Z17coalescedMultiplyPfS_S_i
.extern .shared .align 16 .b8 aTile[];

.visible .entry _Z17coalescedMultiplyPfS_S_i(
	.param .u64 .ptr .align 1 _Z17coalescedMultiplyPfS_S_i_param_0,
	.param .u64 .ptr .align 1 _Z17coalescedMultiplyPfS_S_i_param_1,
	.param .u64 .ptr .align 1 _Z17coalescedMultiplyPfS_S_i_param_2,
	.param .u32 _Z17coalescedMultiplyPfS_S_i_param_3
)
{
	.reg .pred 	%p<9>;
	.reg .b32 	%r<71>;
	.reg .b32 	%f<112>;
	.reg .b64 	%rd<47>;

	ld.param.u64 	%rd3, [_Z17coalescedMultiplyPfS_S_i_param_0];
	ld.param.u64 	%rd4, [_Z17coalescedMultiplyPfS_S_i_param_1];
	ld.param.u64 	%rd2, [_Z17coalescedMultiplyPfS_S_i_param_2];
	ld.param.u32 	%r32, [_Z17coalescedMultiplyPfS_S_i_param_3];
	cvta.to.global.u64 	%rd1, %rd4;
	cvta.to.global.u64 	%rd5, %rd3;
	mov.u32 	%r1, %ntid.x;
	mov.u32 	%r34, %ctaid.y;
	mov.u32 	%r35, %ntid.y;
	mov.u32 	%r36, %tid.y;
	mad.lo.s32 	%r2, %r34, %r35, %r36;
	mov.u32 	%r37, %ctaid.x;
	mov.u32 	%r38, %tid.x;
	mad.lo.s32 	%r3, %r37, %r1, %r38;
	mad.lo.s32 	%r39, %r2, %r1, %r38;
	mul.wide.u32 	%rd6, %r39, 4;
	add.s64 	%rd7, %rd5, %rd6;
	ld.global.f32 	%f16, [%rd7];
	mul.lo.s32 	%r4, %r36, %r1;
	add.s32 	%r40, %r4, %r38;
	shl.b32 	%r41, %r40, 2;
	mov.u32 	%r42, aTile;
	add.s32 	%r43, %r42, %r41;
	st.shared.f32 	[%r43], %f16;
	bar.sync 	0;
	and.b32  	%r5, %r1, 15;
	setp.lt.u32 	%p1, %r1, 16;
	mov.f32 	%f111, 0f00000000;
	mov.b32 	%r66, 0;
	@%p1 bra 	$L__BB0_3;
	and.b32  	%r66, %r1, 2032;
	and.b32  	%r44, %r1, -16;
	neg.s32 	%r64, %r44;
	shl.b32 	%r8, %r32, 4;
	shl.b32 	%r45, %r4, 2;
	add.s32 	%r47, %r45, %r42;
	add.s32 	%r62, %r47, 32;
	mov.f32 	%f111, 0f00000000;
	mul.wide.s32 	%rd10, %r32, 4;
	mov.u32 	%r63, %r3;
$L__BB0_2:
	.pragma "nounroll";
	ld.shared.f32 	%f18, [%r62+-32];
	mul.wide.s32 	%rd8, %r63, 4;
	add.s64 	%rd9, %rd1, %rd8;
	ld.global.f32 	%f19, [%rd9];
	fma.rn.f32 	%f20, %f18, %f19, %f111;
	ld.shared.f32 	%f21, [%r62+-28];
	add.s64 	%rd11, %rd9, %rd10;
	ld.global.f32 	%f22, [%rd11];
	fma.rn.f32 	%f23, %f21, %f22, %f20;
	ld.shared.f32 	%f24, [%r62+-24];
	add.s64 	%rd12, %rd11, %rd10;
	ld.global.f32 	%f25, [%rd12];
	fma.rn.f32 	%f26, %f24, %f25, %f23;
	ld.shared.f32 	%f27, [%r62+-20];
	add.s64 	%rd13, %rd12, %rd10;
	ld.global.f32 	%f28, [%rd13];
	fma.rn.f32 	%f29, %f27, %f28, %f26;
	ld.shared.f32 	%f30, [%r62+-16];
	add.s64 	%rd14, %rd13, %rd10;
	ld.global.f32 	%f31, [%rd14];
	fma.rn.f32 	%f32, %f30, %f31, %f29;
	ld.shared.f32 	%f33, [%r62+-12];
	add.s64 	%rd15, %rd14, %rd10;
	ld.global.f32 	%f34, [%rd15];
	fma.rn.f32 	%f35, %f33, %f34, %f32;
	ld.shared.f32 	%f36, [%r62+-8];
	add.s64 	%rd16, %rd15, %rd10;
	ld.global.f32 	%f37, [%rd16];
	fma.rn.f32 	%f38, %f36, %f37, %f35;
	ld.shared.f32 	%f39, [%r62+-4];
	add.s64 	%rd17, %rd16, %rd10;
	ld.global.f32 	%f40, [%rd17];
	fma.rn.f32 	%f41, %f39, %f40, %f38;
	ld.shared.f32 	%f42, [%r62];
	add.s64 	%rd18, %rd17, %rd10;
	ld.global.f32 	%f43, [%rd18];
	fma.rn.f32 	%f44, %f42, %f43, %f41;
	ld.shared.f32 	%f45, [%r62+4];
	add.s64 	%rd19, %rd18, %rd10;
	ld.global.f32 	%f46, [%rd19];
	fma.rn.f32 	%f47, %f45, %f46, %f44;
	ld.shared.f32 	%f48, [%r62+8];
	add.s64 	%rd20, %rd19, %rd10;
	ld.global.f32 	%f49, [%rd20];
	fma.rn.f32 	%f50, %f48, %f49, %f47;
	ld.shared.f32 	%f51, [%r62+12];
	add.s64 	%rd21, %rd20, %rd10;
	ld.global.f32 	%f52, [%rd21];
	fma.rn.f32 	%f53, %f51, %f52, %f50;
	ld.shared.f32 	%f54, [%r62+16];
	add.s64 	%rd22, %rd21, %rd10;
	ld.global.f32 	%f55, [%rd22];
	fma.rn.f32 	%f56, %f54, %f55, %f53;
	ld.shared.f32 	%f57, [%r62+20];
	add.s64 	%rd23, %rd22, %rd10;
	ld.global.f32 	%f58, [%rd23];
	fma.rn.f32 	%f59, %f57, %f58, %f56;
	ld.shared.f32 	%f60, [%r62+24];
	add.s64 	%rd24, %rd23, %rd10;
	ld.global.f32 	%f61, [%rd24];
	fma.rn.f32 	%f62, %f60, %f61, %f59;
	ld.shared.f32 	%f63, [%r62+28];
	add.s64 	%rd25, %rd24, %rd10;
	ld.global.f32 	%f64, [%rd25];
	fma.rn.f32 	%f111, %f63, %f64, %f62;
	add.s32 	%r64, %r64, 16;
	add.s32 	%r63, %r63, %r8;
	add.s32 	%r62, %r62, 64;
	setp.ne.s32 	%p2, %r64, 0;
	@%p2 bra 	$L__BB0_2;
$L__BB0_3:
	setp.eq.s32 	%p3, %r5, 0;
	@%p3 bra 	$L__BB0_12;
	and.b32  	%r17, %r1, 7;
	setp.lt.u32 	%p4, %r5, 8;
	@%p4 bra 	$L__BB0_6;
	add.s32 	%r48, %r66, %r4;
	shl.b32 	%r49, %r48, 2;
	add.s32 	%r51, %r42, %r49;
	ld.shared.f32 	%f66, [%r51];
	mad.lo.s32 	%r52, %r66, %r32, %r3;
	mul.wide.s32 	%rd26, %r52, 4;
	add.s64 	%rd27, %rd1, %rd26;
	ld.global.f32 	%f67, [%rd27];
	fma.rn.f32 	%f68, %f66, %f67, %f111;
	ld.shared.f32 	%f69, [%r51+4];
	mul.wide.s32 	%rd28, %r32, 4;
	add.s64 	%rd29, %rd27, %rd28;
	ld.global.f32 	%f70, [%rd29];
	fma.rn.f32 	%f71, %f69, %f70, %f68;
	ld.shared.f32 	%f72, [%r51+8];
	add.s64 	%rd30, %rd29, %rd28;
	ld.global.f32 	%f73, [%rd30];
	fma.rn.f32 	%f74, %f72, %f73, %f71;
	ld.shared.f32 	%f75, [%r51+12];
	add.s64 	%rd31, %rd30, %rd28;
	ld.global.f32 	%f76, [%rd31];
	fma.rn.f32 	%f77, %f75, %f76, %f74;
	ld.shared.f32 	%f78, [%r51+16];
	add.s64 	%rd32, %rd31, %rd28;
	ld.global.f32 	%f79, [%rd32];
	fma.rn.f32 	%f80, %f78, %f79, %f77;
	ld.shared.f32 	%f81, [%r51+20];
	add.s64 	%rd33, %rd32, %rd28;
	ld.global.f32 	%f82, [%rd33];
	fma.rn.f32 	%f83, %f81, %f82, %f80;
	ld.shared.f32 	%f84, [%r51+24];
	add.s64 	%rd34, %rd33, %rd28;
	ld.global.f32 	%f85, [%rd34];
	fma.rn.f32 	%f86, %f84, %f85, %f83;
	ld.shared.f32 	%f87, [%r51+28];
	add.s64 	%rd35, %rd34, %rd28;
	ld.global.f32 	%f88, [%rd35];
	fma.rn.f32 	%f111, %f87, %f88, %f86;
	add.s32 	%r66, %r66, 8;
$L__BB0_6:
	setp.eq.s32 	%p5, %r17, 0;
	@%p5 bra 	$L__BB0_12;
	and.b32  	%r20, %r1, 3;
	setp.lt.u32 	%p6, %r17, 4;
	@%p6 bra 	$L__BB0_9;
	add.s32 	%r53, %r66, %r4;
	shl.b32 	%r54, %r53, 2;
	add.s32 	%r56, %r42, %r54;
	ld.shared.f32 	%f90, [%r56];
	mad.lo.s32 	%r57, %r66, %r32, %r3;
	mul.wide.s32 	%rd36, %r57, 4;
	add.s64 	%rd37, %rd1, %rd36;
	ld.global.f32 	%f91, [%rd37];
	fma.rn.f32 	%f92, %f90, %f91, %f111;
	ld.shared.f32 	%f93, [%r56+4];
	mul.wide.s32 	%rd38, %r32, 4;
	add.s64 	%rd39, %rd37, %rd38;
	ld.global.f32 	%f94, [%rd39];
	fma.rn.f32 	%f95, %f93, %f94, %f92;
	ld.shared.f32 	%f96, [%r56+8];
	add.s64 	%rd40, %rd39, %rd38;
	ld.global.f32 	%f97, [%rd40];
	fma.rn.f32 	%f98, %f96, %f97, %f95;
	ld.shared.f32 	%f99, [%r56+12];
	add.s64 	%rd41, %rd40, %rd38;
	ld.global.f32 	%f100, [%rd41];
	fma.rn.f32 	%f111, %f99, %f100, %f98;
	add.s32 	%r66, %r66, 4;
$L__BB0_9:
	setp.eq.s32 	%p7, %r20, 0;
	@%p7 bra 	$L__BB0_12;
	mad.lo.s32 	%r70, %r66, %r32, %r3;
	add.s32 	%r58, %r66, %r4;
	shl.b32 	%r59, %r58, 2;
	add.s32 	%r69, %r42, %r59;
	neg.s32 	%r68, %r20;
$L__BB0_11:
	.pragma "nounroll";
	ld.shared.f32 	%f101, [%r69];
	mul.wide.s32 	%rd42, %r70, 4;
	add.s64 	%rd43, %rd1, %rd42;
	ld.global.f32 	%f102, [%rd43];
	fma.rn.f32 	%f111, %f101, %f102, %f111;
	add.s32 	%r70, %r70, %r32;
	add.s32 	%r69, %r69, 4;
	add.s32 	%r68, %r68, 1;
	setp.ne.s32 	%p8, %r68, 0;
	@%p8 bra 	$L__BB0_11;
$L__BB0_12:
	cvta.to.global.u64 	%rd44, %rd2;
	mad.lo.s32 	%r61, %r32, %r2, %r3;
	mul.wide.s32 	%rd45, %r61, 4;
	add.s64 	%rd46, %rd44, %rd45;
	st.global.f32 	[%rd46], %f111;
	ret;

}


// ===== COMPILED SASS (sm_100) =====

	.target	sm_100

	.elftype	@"ET_EXEC"


//--------------------- .note.nv.tkinfo           --------------------------
	.section	.note.nv.tkinfo,"",@"SHT_NOTE"
	.sectionflags	@"SHF_NOTE_NV_TKINFO"
	.tkinfo
        /*0018*/ 	.word	0x00000002
        /*0030*/ 	.string	""
        /*0030*/ 	.string	"ptxas"
        /*0030*/ 	.string	"Cuda compilation tools, release 13.0, V13.0.88"
        /*0030*/ 	.string	"Build cuda_13.0.r13.0/compiler.36424714_0"
        /*0030*/ 	.string	"-arch sm_100 -m 64 "



//--------------------- .note.nv.cuinfo           --------------------------
	.section	.note.nv.cuinfo,"",@"SHT_NOTE"
	.sectionflags	@"SHF_NOTE_NV_CUINFO"
        /*0018*/ 	.short	0x0002
        /*001a*/ 	.short	0x0064
        /*001c*/ 	.short	0x0082
	.zero		2


//--------------------- .nv.info                  --------------------------
	.section	.nv.info,"",@"SHT_CUDA_INFO"
	.align	4


	//----- nvinfo : EIATTR_REGCOUNT
	.align		4
        /*0000*/ 	.byte	0x04, 0x2f
        /*0002*/ 	.short	(.L_1 - .L_0)
	.align		4
.L_0:
        /*0004*/ 	.word	index@(_Z17coalescedMultiplyPfS_S_i)
        /*0008*/ 	.word	0x00000020


	//----- nvinfo : EIATTR_FRAME_SIZE
	.align		4
.L_1:
        /*000c*/ 	.byte	0x04, 0x11
        /*000e*/ 	.short	(.L_3 - .L_2)
	.align		4
.L_2:
        /*0010*/ 	.word	index@(_Z17coalescedMultiplyPfS_S_i)
        /*0014*/ 	.word	0x00000000


	//----- nvinfo : EIATTR_MIN_STACK_SIZE
	.align		4
.L_3:
        /*0018*/ 	.byte	0x04, 0x12
        /*001a*/ 	.short	(.L_5 - .L_4)
	.align		4
.L_4:
        /*001c*/ 	.word	index@(_Z17coalescedMultiplyPfS_S_i)
        /*0020*/ 	.word	0x00000000
.L_5:


//--------------------- .nv.compat                --------------------------
	.section	.nv.compat,"",@"SHT_CUDA_COMPAT_INFO"
	.align	4
        /*0000*/ 	.byte	0x02, 0x09, 0x00, 0x00, 0x02, 0x02, 0x01, 0x00, 0x02, 0x05, 0x05, 0x00, 0x03, 0x07, 0x01, 0x01
        /*0010*/ 	.byte	0x02, 0x03, 0x00, 0x00, 0x02, 0x06, 0x01, 0x00, 0x04, 0x0b, 0x08, 0x00, 0x09, 0x00, 0x00, 0x00
        /*0020*/ 	.byte	0x00, 0x00, 0x00, 0x00


//--------------------- .nv.info._Z17coalescedMultiplyPfS_S_i --------------------------
	.section	.nv.info._Z17coalescedMultiplyPfS_S_i,"",@"SHT_CUDA_INFO"
	.sectionflags	@""
	.align	4


	//----- nvinfo : EIATTR_CUDA_API_VERSION
	.align		4
        /*0000*/ 	.byte	0x04, 0x37
        /*0002*/ 	.short	(.L_7 - .L_6)
.L_6:
        /*0004*/ 	.word	0x00000082


	//----- nvinfo : EIATTR_KPARAM_INFO
	.align		4
.L_7:
        /*0008*/ 	.byte	0x04, 0x17
        /*000a*/ 	.short	(.L_9 - .L_8)
.L_8:
        /*000c*/ 	.word	0x00000000
        /*0010*/ 	.short	0x0003
        /*0012*/ 	.short	0x0018
        /*0014*/ 	.byte	0x00, 0xf0, 0x11, 0x00


	//----- nvinfo : EIATTR_KPARAM_INFO
	.align		4
.L_9:
        /*0018*/ 	.byte	0x04, 0x17
        /*001a*/ 	.short	(.L_11 - .L_10)
.L_10:
        /*001c*/ 	.word	0x00000000
        /*0020*/ 	.short	0x0002
        /*0022*/ 	.short	0x0010
        /*0024*/ 	.byte	0x00, 0xf5, 0x21, 0x00


	//----- nvinfo : EIATTR_KPARAM_INFO
	.align		4
.L_11:
        /*0028*/ 	.byte	0x04, 0x17
        /*002a*/ 	.short	(.L_13 - .L_12)
.L_12:
        /*002c*/ 	.word	0x00000000
        /*0030*/ 	.short	0x0001
        /*0032*/ 	.short	0x0008
        /*0034*/ 	.byte	0x00, 0xf5, 0x21, 0x00


	//----- nvinfo : EIATTR_KPARAM_INFO
	.align		4
.L_13:
        /*0038*/ 	.byte	0x04, 0x17
        /*003a*/ 	.short	(.L_15 - .L_14)
.L_14:
        /*003c*/ 	.word	0x00000000
        /*0040*/ 	.short	0x0000
        /*0042*/ 	.short	0x0000
        /*0044*/ 	.byte	0x00, 0xf5, 0x21, 0x00


	//----- nvinfo : EIATTR_SPARSE_MMA_MASK
	.align		4
.L_15:
        /*0048*/ 	.byte	0x03, 0x50
        /*004a*/ 	.short	0x0000


	//----- nvinfo : EIATTR_MAXREG_COUNT
	.align		4
        /*004c*/ 	.byte	0x03, 0x1b
        /*004e*/ 	.short	0x00ff


	//----- nvinfo : EIATTR_NUM_BARRIERS
	.align		4
        /*0050*/ 	.byte	0x02, 0x4c
        /*0052*/ 	.byte	0x01
	.zero		1


	//----- nvinfo : EIATTR_MERCURY_ISA_VERSION
	.align		4
        /*0054*/ 	.byte	0x03, 0x5f
        /*0056*/ 	.short	0x0101


	//----- nvinfo : EIATTR_VRC_CTA_INIT_COUNT
	.align		4
        /*0058*/ 	.byte	0x02, 0x4a
	.zero		1
	.zero		1


	//----- nvinfo : EIATTR_EXIT_INSTR_OFFSETS
	.align		4
        /*005c*/ 	.byte	0x04, 0x1c
        /*005e*/ 	.short	(.L_17 - .L_16)


	//   ....[0]....
.L_16:
        /*0060*/ 	.word	0x00000c50


	//----- nvinfo : EIATTR_CBANK_PARAM_SIZE
	.align		4
.L_17:
        /*0064*/ 	.byte	0x03, 0x19
        /*0066*/ 	.short	0x001c


	//----- nvinfo : EIATTR_PARAM_CBANK
	.align		4
        /*0068*/ 	.byte	0x04, 0x0a
        /*006a*/ 	.short	(.L_19 - .L_18)
	.align		4
.L_18:
        /*006c*/ 	.word	index@(.nv.constant0._Z17coalescedMultiplyPfS_S_i)
        /*0070*/ 	.short	0x0380
        /*0072*/ 	.short	0x001c


	//----- nvinfo : EIATTR_SW_WAR
	.align		4
.L_19:
        /*0074*/ 	.byte	0x04, 0x36
        /*0076*/ 	.short	(.L_21 - .L_20)
.L_20:
        /*0078*/ 	.word	0x00000008
.L_21:


//--------------------- .nv.callgraph             --------------------------
	.section	.nv.callgraph,"",@"SHT_CUDA_CALLGRAPH"
	.align	4
	.sectionentsize	8
	.align		4
        /*0000*/ 	.word	0x00000000
	.align		4
        /*0004*/ 	.word	0xffffffff
	.align		4
        /*0008*/ 	.word	0x00000000
	.align		4
        /*000c*/ 	.word	0xfffffffe
	.align		4
        /*0010*/ 	.word	0x00000000
	.align		4
        /*0014*/ 	.word	0xfffffffd
	.align		4
        /*0018*/ 	.word	0x00000000
	.align		4
        /*001c*/ 	.word	0xfffffffc


//--------------------- .text._Z17coalescedMultiplyPfS_S_i --------------------------
	.section	.text._Z17coalescedMultiplyPfS_S_i,"ax",@progbits
	.align	128
        .global         _Z17coalescedMultiplyPfS_S_i
        .type           _Z17coalescedMultiplyPfS_S_i,@function
        .size           _Z17coalescedMultiplyPfS_S_i,(.L_x_7 - _Z17coalescedMultiplyPfS_S_i)
        .other          _Z17coalescedMultiplyPfS_S_i,@"STO_CUDA_ENTRY STV_DEFAULT"
_Z17coalescedMultiplyPfS_S_i:
.text._Z17coalescedMultiplyPfS_S_i:
[----:B------:R-:W-:Y:S01]  /*0000*/  LDC R1, c[0x0][0x37c] ;  /* 0x0000df00ff017b82 */ /* 0x000fe20000000800 */
[----:B------:R-:W0:Y:S01]  /*0010*/  S2R R7, SR_TID.Y ;  /* 0x0000000000077919 */ /* 0x000e220000002200 */
[----:B------:R-:W1:Y:S06]  /*0020*/  LDCU UR7, c[0x0][0x360] ;  /* 0x00006c00ff0777ac */ /* 0x000e6c0008000800 */
[----:B------:R-:W0:Y:S01]  /*0030*/  S2UR UR4, SR_CTAID.Y ;  /* 0x00000000000479c3 */ /* 0x000e220000002600 */
[----:B------:R-:W1:Y:S01]  /*0040*/  S2R R9, SR_TID.X ;  /* 0x0000000000097919 */ /* 0x000e620000002100 */
[----:B------:R-:W2:Y:S06]  /*0050*/  LDCU.64 UR10, c[0x0][0x358] ;  /* 0x00006b00ff0a77ac */ /* 0x000eac0008000a00 */
[----:B------:R-:W0:Y:S08]  /*0060*/  LDC R0, c[0x0][0x364] ;  /* 0x0000d900ff007b82 */ /* 0x000e300000000800 */
[----:B------:R-:W3:Y:S01]  /*0070*/  LDC.64 R4, c[0x0][0x380] ;  /* 0x0000e000ff047b82 */ /* 0x000ee20000000a00 */
[----:B0-----:R-:W-:-:S04]  /*0080*/  IMAD R0, R0, UR4, R7 ;  /* 0x0000000400007c24 */ /* 0x001fc8000f8e0207 */
[----:B-1----:R-:W-:-:S04]  /*0090*/  IMAD R3, R0, UR7, R9 ;  /* 0x0000000700037c24 */ /* 0x002fc8000f8e0209 */
[----:B---3--:R-:W-:-:S06]  /*00a0*/  IMAD.WIDE.U32 R4, R3, 0x4, R4 ;  /* 0x0000000403047825 */ /* 0x008fcc00078e0004 */
[----:B--2---:R-:W2:Y:S01]  /*00b0*/  LDG.E R4, desc[UR10][R4.64] ;  /* 0x0000000a04047981 */ /* 0x004ea2000c1e1900 */
[----:B------:R-:W0:Y:S01]  /*00c0*/  S2UR UR5, SR_CgaCtaId ;  /* 0x00000000000579c3 */ /* 0x000e220000008800 */
[----:B------:R-:W-:Y:S01]  /*00d0*/  IMAD R2, R7, UR7, RZ ;  /* 0x0000000707027c24 */ /* 0x000fe2000f8e02ff */
[----:B------:R-:W-:Y:S01]  /*00e0*/  UMOV UR4, 0x400 ;  /* 0x0000040000047882 */ /* 0x000fe20000000000 */
[----:B------:R-:W1:Y:S01]  /*00f0*/  S2R R6, SR_CTAID.X ;  /* 0x0000000000067919 */ /* 0x000e620000002500 */
[----:B------:R-:W-:Y:S02]  /*0100*/  UISETP.GE.U32.AND UP1, UPT, UR7, 0x10, UPT ;  /* 0x000000100700788c */ /* 0x000fe4000bf26070 */
[----:B------:R-:W-:Y:S01]  /*0110*/  IADD3 R3, PT, PT, R2, R9, RZ ;  /* 0x0000000902037210 */ /* 0x000fe20007ffe0ff */
[----:B------:R-:W-:-:S04]  /*0120*/  ULOP3.LUT UR8, UR7, 0xf, URZ, 0xc0, !UPT ;  /* 0x0000000f07087892 */ /* 0x000fc8000f8ec0ff */
[----:B------:R-:W-:Y:S02]  /*0130*/  UISETP.NE.AND UP0, UPT, UR8, URZ, UPT ;  /* 0x000000ff0800728c */ /* 0x000fe4000bf05270 */
[----:B0-----:R-:W-:-:S03]  /*0140*/  ULEA UR5, UR5, UR4, 0x18 ;  /* 0x0000000405057291 */ /* 0x001fc6000f8ec0ff */
[----:B------:R-:W-:-:S03]  /*0150*/  UMOV UR4, URZ ;  /* 0x000000ff00047c82 */ /* 0x000fc60008000000 */
[----:B------:R-:W-:Y:S01]  /*0160*/  LEA R7, R3, UR5, 0x2 ;  /* 0x0000000503077c11 */ /* 0x000fe2000f8e10ff */
[----:B-1----:R-:W-:Y:S02]  /*0170*/  IMAD R3, R6, UR7, R9 ;  /* 0x0000000706037c24 */ /* 0x002fe4000f8e0209 */
[----:B------:R-:W-:Y:S02]  /*0180*/  HFMA2 R6, -RZ, RZ, 0, 0 ;  /* 0x00000000ff067431 */ /* 0x000fe400000001ff */
[----:B--2---:R0:W-:Y:S01]  /*0190*/  STS [R7], R4 ;  /* 0x0000000407007388 */ /* 0x0041e20000000800 */
[----:B------:R-:W-:Y:S06]  /*01a0*/  BAR.SYNC.DEFER_BLOCKING 0x0 ;  /* 0x0000000000007b1d */ /* 0x000fec0000010000 */
[----:B------:R-:W-:Y:S05]  /*01b0*/  BRA.U !UP1, `(.L_x_0) ;  /* 0x0000000509387547 */ /* 0x000fea000b800000 */
[----:B0-----:R-:W-:Y:S01]  /*01c0*/  LEA R4, R2, UR5, 0x2 ;  /* 0x0000000502047c11 */ /* 0x001fe2000f8e10ff */
[----:B------:R-:W-:Y:S01]  /*01d0*/  ULOP3.LUT UR6, UR7, 0xfffffff0, URZ, 0xc0, !UPT ;  /* 0xfffffff007067892 */ /* 0x000fe2000f8ec0ff */
[----:B------:R-:W-:Y:S01]  /*01e0*/  MOV R6, RZ ;  /* 0x000000ff00067202 */ /* 0x000fe20000000f00 */
[----:B------:R-:W-:Y:S01]  /*01f0*/  ULOP3.LUT UR4, UR7, 0x7f0, URZ, 0xc0, !UPT ;  /* 0x000007f007047892 */ /* 0x000fe2000f8ec0ff */
[----:B------:R-:W-:Y:S01]  /*0200*/  MOV R5, R3 ;  /* 0x0000000300057202 */ /* 0x000fe20000000f00 */
[----:B------:R-:W-:Y:S01]  /*0210*/  UIADD3 UR6, UPT, UPT, -UR6, URZ, URZ ;  /* 0x000000ff06067290 */ /* 0x000fe2000fffe1ff */
[----:B------:R-:W-:-:S11]  /*0220*/  IADD3 R4, PT, PT, R4, 0x20, RZ ;  /* 0x0000002004047810 */ /* 0x000fd60007ffe0ff */
.L_x_1:
[----:B------:R-:W0:Y:S08]  /*0230*/  LDC.64 R14, c[0x0][0x388] ;  /* 0x0000e200ff0e7b82 */ /* 0x000e300000000a00 */
[----:B------:R-:W1:Y:S01]  /*0240*/  LDC R8, c[0x0][0x398] ;  /* 0x0000e600ff087b82 */ /* 0x000e620000000800 */
[----:B0-----:R-:W-:-:S05]  /*0250*/  IMAD.WIDE R14, R5, 0x4, R14 ;  /* 0x00000004050e7825 */ /* 0x001fca00078e020e */
[----:B------:R-:W2:Y:S01]  /*0260*/  LDG.E R7, desc[UR10][R14.64] ;  /* 0x0000000a0e077981 */ /* 0x000ea2000c1e1900 */
[----:B-1----:R-:W-:-:S05]  /*0270*/  IMAD.WIDE R16, R8, 0x4, R14 ;  /* 0x0000000408107825 */ /* 0x002fca00078e020e */
[----:B------:R0:W3:Y:S01]  /*0280*/  LDG.E R11, desc[UR10][R16.64] ;  /* 0x0000000a100b7981 */ /* 0x0000e2000c1e1900 */
[----:B------:R-:W-:-:S05]  /*0290*/  IMAD.WIDE R20, R8, 0x4, R16 ;  /* 0x0000000408147825 */ /* 0x000fca00078e0210 */
[----:B------:R-:W4:Y:S01]  /*02a0*/  LDG.E R27, desc[UR10][R20.64] ;  /* 0x0000000a141b7981 */ /* 0x000f22000c1e1900 */
[----:B------:R-:W-:-:S05]  /*02b0*/  IMAD.WIDE R22, R8, 0x4, R20 ;  /* 0x0000000408167825 */ /* 0x000fca00078e0214 */
[----:B------:R-:W5:Y:S01]  /*02c0*/  LDG.E R9, desc[UR10][R22.64] ;  /* 0x0000000a16097981 */ /* 0x000f62000c1e1900 */
[----:B------:R-:W-:-:S04]  /*02d0*/  IMAD.WIDE R28, R8, 0x4, R22 ;  /* 0x00000004081c7825 */ /* 0x000fc800078e0216 */
[C---:B------:R-:W-:Y:S02]  /*02e0*/  IMAD.WIDE R24, R8.reuse, 0x4, R28 ;  /* 0x0000000408187825 */ /* 0x040fe400078e021c */
[----:B------:R-:W5:Y:S02]  /*02f0*/  LDG.E R28, desc[UR10][R28.64] ;  /* 0x0000000a1c1c7981 */ /* 0x000f64000c1e1900 */
[C---:B------:R-:W-:Y:S02]  /*0300*/  IMAD.WIDE R12, R8.reuse, 0x4, R24 ;  /* 0x00000004080c7825 */ /* 0x040fe400078e0218 */
[----:B------:R-:W5:Y:S04]  /*0310*/  LDG.E R26, desc[UR10][R24.64] ;  /* 0x0000000a181a7981 */ /* 0x000f68000c1e1900 */
[----:B------:R1:W5:Y:S01]  /*0320*/  LDG.E R10, desc[UR10][R12.64] ;  /* 0x0000000a0c0a7981 */ /* 0x000362000c1e1900 */
[----:B------:R-:W-:-:S04]  /*0330*/  IMAD.WIDE R18, R8, 0x4, R12 ;  /* 0x0000000408127825 */ /* 0x000fc800078e020c */
[C---:B0-----:R-:W-:Y:S02]  /*0340*/  IMAD.WIDE R16, R8.reuse, 0x4, R18 ;  /* 0x0000000408107825 */ /* 0x041fe400078e0212 */
[----:B------:R-:W5:Y:S02]  /*0350*/  LDG.E R18, desc[UR10][R18.64] ;  /* 0x0000000a12127981 */ /* 0x000f64000c1e1900 */
[C---:B-1----:R-:W-:Y:S02]  /*0360*/  IMAD.WIDE R12, R8.reuse, 0x4, R16 ;  /* 0x00000004080c7825 */ /* 0x042fe400078e0210 */
[----:B------:R-:W5:Y:S02]  /*0370*/  LDG.E R16, desc[UR10][R16.64] ;  /* 0x0000000a10107981 */ /* 0x000f64000c1e1900 */
[C---:B------:R-:W-:Y:S02]  /*0380*/  IMAD.WIDE R14, R8.reuse, 0x4, R12 ;  /* 0x00000004080e7825 */ /* 0x040fe400078e020c */
[----:B------:R0:W5:Y:S02]  /*0390*/  LDG.E R29, desc[UR10][R12.64] ;  /* 0x0000000a0c1d7981 */ /* 0x000164000c1e1900 */
[----:B------:R-:W-:-:S02]  /*03a0*/  IMAD.WIDE R20, R8, 0x4, R14 ;  /* 0x0000000408147825 */ /* 0x000fc400078e020e */
[----:B------:R-:W5:Y:S02]  /*03b0*/  LDG.E R17, desc[UR10][R14.64] ;  /* 0x0000000a0e117981 */ /* 0x000f64000c1e1900 */
[C---:B------:R-:W-:Y:S02]  /*03c0*/  IMAD.WIDE R22, R8.reuse, 0x4, R20 ;  /* 0x0000000408167825 */ /* 0x040fe400078e0214 */
[----:B------:R1:W5:Y:S02]  /*03d0*/  LDG.E R20, desc[UR10][R20.64] ;  /* 0x0000000a14147981 */ /* 0x000364000c1e1900 */
[C---:B------:R-:W-:Y:S02]  /*03e0*/  IMAD.WIDE R24, R8.reuse, 0x4, R22 ;  /* 0x0000000408187825 */ /* 0x040fe400078e0216 */
[----:B------:R1:W5:Y:S02]  /*03f0*/  LDG.E R22, desc[UR10][R22.64] ;  /* 0x0000000a16167981 */ /* 0x000364000c1e1900 */
[----:B0-----:R-:W-:-:S02]  /*0400*/  IMAD.WIDE R12, R8, 0x4, R24 ;  /* 0x00000004080c7825 */ /* 0x001fc400078e0218 */
[----:B-1----:R-:W-:Y:S04]  /*0410*/  LDS R21, [R4+-0xc] ;  /* 0xfffff40004157984 */ /* 0x002fe80000000800 */
[----:B------:R-:W5:Y:S01]  /*0420*/  LDG.E R24, desc[UR10][R24.64] ;  /* 0x0000000a18187981 */ /* 0x000f62000c1e1900 */
[----:B------:R-:W-:-:S03]  /*0430*/  IMAD.WIDE R14, R8, 0x4, R12 ;  /* 0x00000004080e7825 */ /* 0x000fc600078e020c */
[----:B------:R0:W5:Y:S04]  /*0440*/  LDG.E R19, desc[UR10][R12.64] ;  /* 0x0000000a0c137981 */ /* 0x000168000c1e1900 */
[----:B------:R1:W5:Y:S04]  /*0450*/  LDG.E R14, desc[UR10][R14.64] ;  /* 0x0000000a0e0e7981 */ /* 0x000368000c1e1900 */
[----:B------:R-:W-:Y:S04]  /*0460*/  LDS R23, [R4+-0x10] ;  /* 0xfffff00004177984 */ /* 0x000fe80000000800 */
[----:B0-----:R-:W2:Y:S04]  /*0470*/  LDS R13, [R4+-0x20] ;  /* 0xffffe000040d7984 */ /* 0x001ea80000000800 */
[----:B------:R-:W3:Y:S04]  /*0480*/  LDS R12, [R4+-0x1c] ;  /* 0xffffe400040c7984 */ /* 0x000ee80000000800 */
[----:B-1----:R-:W-:Y:S01]  /*0490*/  LDS R15, [R4+0x14] ;  /* 0x00001400040f7984 */ /* 0x002fe20000000800 */
[----:B------:R-:W-:-:S04]  /*04a0*/  UIADD3 UR6, UPT, UPT, UR6, 0x10, URZ ;  /* 0x0000001006067890 */ /* 0x000fc8000fffe0ff */
[----:B------:R-:W-:Y:S01]  /*04b0*/  UISETP.NE.AND UP1, UPT, UR6, URZ, UPT ;  /* 0x000000ff0600728c */ /* 0x000fe2000bf25270 */
[----:B------:R-:W-:Y:S01]  /*04c0*/  LEA R5, R8, R5, 0x4 ;  /* 0x0000000508057211 */ /* 0x000fe200078e20ff */
[----:B--2---:R-:W-:Y:S02]  /*04d0*/  FFMA R7, R13, R7, R6 ;  /* 0x000000070d077223 */ /* 0x004fe40000000006 */
[----:B------:R-:W4:Y:S04]  /*04e0*/  LDS R13, [R4+-0x18] ;  /* 0xffffe800040d7984 */ /* 0x000f280000000800 */
[----:B------:R-:W5:Y:S01]  /*04f0*/  LDS R6, [R4+-0x14] ;  /* 0xffffec0004067984 */ /* 0x000f620000000800 */
[----:B---3--:R-:W-:-:S03]  /*0500*/  FFMA R7, R12, R11, R7 ;  /* 0x0000000b0c077223 */ /* 0x008fc60000000007 */
[----:B------:R-:W0:Y:S01]  /*0510*/  LDS R11, [R4+-0x8] ;  /* 0xfffff800040b7984 */ /* 0x000e220000000800 */
[----:B----4-:R-:W-:-:S03]  /*0520*/  FFMA R13, R13, R27, R7 ;  /* 0x0000001b0d0d7223 */ /* 0x010fc60000000007 */
[----:B------:R-:W1:Y:S01]  /*0530*/  LDS R7, [R4+-0x4] ;  /* 0xfffffc0004077984 */ /* 0x000e620000000800 */
[----:B-----5:R-:W-:-:S03]  /*0540*/  FFMA R12, R6, R9, R13 ;  /* 0x00000009060c7223 */ /* 0x020fc6000000000d */
[----:B------:R-:W2:Y:S04]  /*0550*/  LDS R9, [R4] ;  /* 0x0000000004097984 */ /* 0x000ea80000000800 */
[----:B------:R-:W3:Y:S01]  /*0560*/  LDS R6, [R4+0x4] ;  /* 0x0000040004067984 */ /* 0x000ee20000000800 */
[----:B------:R-:W-:-:S03]  /*0570*/  FFMA R28, R23, R28, R12 ;  /* 0x0000001c171c7223 */ /* 0x000fc6000000000c */
[----:B------:R-:W4:Y:S01]  /*0580*/  LDS R12, [R4+0x8] ;  /* 0x00000800040c7984 */ /* 0x000f220000000800 */
[----:B------:R-:W-:-:S03]  /*0590*/  FFMA R26, R21, R26, R28 ;  /* 0x0000001a151a7223 */ /* 0x000fc6000000001c */
[----:B------:R-:W5:Y:S04]  /*05a0*/  LDS R13, [R4+0xc] ;  /* 0x00000c00040d7984 */ /* 0x000f680000000800 */
[----:B------:R-:W5:Y:S01]  /*05b0*/  LDS R21, [R4+0x10] ;  /* 0x0000100004157984 */ /* 0x000f620000000800 */
[----:B0-----:R-:W-:-:S03]  /*05c0*/  FFMA R26, R11, R10, R26 ;  /* 0x0000000a0b1a7223 */ /* 0x001fc6000000001a */
[----:B------:R-:W0:Y:S04]  /*05d0*/  LDS R10, [R4+0x18] ;  /* 0x00001800040a7984 */ /* 0x000e280000000800 */
[----:B------:R0:W0:Y:S01]  /*05e0*/  LDS R11, [R4+0x1c] ;  /* 0x00001c00040b7984 */ /* 0x0000220000000800 */
[----:B-1----:R-:W-:-:S04]  /*05f0*/  FFMA R18, R7, R18, R26 ;  /* 0x0000001207127223 */ /* 0x002fc8000000001a */
[----:B--2---:R-:W-:-:S04]  /*0600*/  FFMA R9, R9, R16, R18 ;  /* 0x0000001009097223 */ /* 0x004fc80000000012 */
[----:B---3--:R-:W-:-:S04]  /*0610*/  FFMA R9, R6, R29, R9 ;  /* 0x0000001d06097223 */ /* 0x008fc80000000009 */
[----:B----4-:R-:W-:-:S04]  /*0620*/  FFMA R12, R12, R17, R9 ;  /* 0x000000110c0c7223 */ /* 0x010fc80000000009 */
[----:B-----5:R-:W-:-:S04]  /*0630*/  FFMA R12, R13, R20, R12 ;  /* 0x000000140d0c7223 */ /* 0x020fc8000000000c */
[----:B------:R-:W-:-:S04]  /*0640*/  FFMA R12, R21, R22, R12 ;  /* 0x00000016150c7223 */ /* 0x000fc8000000000c */
[----:B------:R-:W-:-:S04]  /*0650*/  FFMA R15, R15, R24, R12 ;  /* 0x000000180f0f7223 */ /* 0x000fc8000000000c */
[----:B0-----:R-:W-:Y:S01]  /*0660*/  FFMA R10, R10, R19, R15 ;  /* 0x000000130a0a7223 */ /* 0x001fe2000000000f */
[----:B------:R-:W-:-:S03]  /*0670*/  IADD3 R4, PT, PT, R4, 0x40, RZ ;  /* 0x0000004004047810 */ /* 0x000fc60007ffe0ff */
[----:B------:R-:W-:Y:S01]  /*0680*/  FFMA R6, R11, R14, R10 ;  /* 0x0000000e0b067223 */ /* 0x000fe2000000000a */
[----:B------:R-:W-:Y:S06]  /*0690*/  BRA.U UP1, `(.L_x_1) ;  /* 0xfffffff901e47547 */ /* 0x000fec000b83ffff */
.L_x_0:
[----:B------:R-:W-:Y:S05]  /*06a0*/  BRA.U !UP0, `(.L_x_2) ;  /* 0x0000000508547547 */ /* 0x000fea000b800000 */
[----:B------:R-:W-:Y:S02]  /*06b0*/  UISETP.GE.U32.AND UP0, UPT, UR8, 0x8, UPT ;  /* 0x000000080800788c */ /* 0x000fe4000bf06070 */
[----:B------:R-:W-:-:S04]  /*06c0*/  ULOP3.LUT UR9, UR7, 0x7, URZ, 0xc0, !UPT ;  /* 0x0000000707097892 */ /* 0x000fc8000f8ec0ff */
[----:B------:R-:W-:-:S03]  /*06d0*/  UISETP.NE.AND UP1, UPT, UR9, URZ, UPT ;  /* 0x000000ff0900728c */ /* 0x000fc6000bf25270 */
[----:B------:R-:W-:Y:S08]  /*06e0*/  BRA.U !UP0, `(.L_x_3) ;  /* 0x0000000108987547 */ /* 0x000ff0000b800000 */
[----:B------:R-:W1:Y:S08]  /*06f0*/  LDC R27, c[0x0][0x398] ;  /* 0x0000e600ff1b7b82 */ /* 0x000e700000000800 */
[----:B------:R-:W2:Y:S01]  /*0700*/  LDC.64 R12, c[0x0][0x388] ;  /* 0x0000e200ff0c7b82 */ /* 0x000ea20000000a00 */
[----:B-1----:R-:W-:-:S04]  /*0710*/  IMAD R5, R27, UR4, R3 ;  /* 0x000000041b057c24 */ /* 0x002fc8000f8e0203 */
[----:B--2---:R-:W-:-:S05]  /*0720*/  IMAD.WIDE R12, R5, 0x4, R12 ;  /* 0x00000004050c7825 */ /* 0x004fca00078e020c */
[----:B------:R1:W2:Y:S01]  /*0730*/  LDG.E R5, desc[UR10][R12.64] ;  /* 0x0000000a0c057981 */ /* 0x0002a2000c1e1900 */
[----:B------:R-:W-:-:S05]  /*0740*/  IMAD.WIDE R14, R27, 0x4, R12 ;  /* 0x000000041b0e7825 */ /* 0x000fca00078e020c */
[----:B0-----:R0:W3:Y:S01]  /*0750*/  LDG.E R4, desc[UR10][R14.64] ;  /* 0x0000000a0e047981 */ /* 0x0010e2000c1e1900 */
[----:B------:R-:W-:-:S05]  /*0760*/  IMAD.WIDE R16, R27, 0x4, R14 ;  /* 0x000000041b107825 */ /* 0x000fca00078e020e */
[----:B------:R4:W5:Y:S01]  /*0770*/  LDG.E R7, desc[UR10][R16.64] ;  /* 0x0000000a10077981 */ /* 0x000962000c1e1900 */
[----:B------:R-:W-:-:S05]  /*0780*/  IMAD.WIDE R18, R27, 0x4, R16 ;  /* 0x000000041b127825 */ /* 0x000fca00078e0210 */
[----:B------:R4:W5:Y:S01]  /*0790*/  LDG.E R8, desc[UR10][R18.64] ;  /* 0x0000000a12087981 */ /* 0x000962000c1e1900 */
[----:B------:R-:W-:-:S05]  /*07a0*/  IMAD.WIDE R20, R27, 0x4, R18 ;  /* 0x000000041b147825 */ /* 0x000fca00078e0212 */
[----:B------:R4:W5:Y:S01]  /*07b0*/  LDG.E R9, desc[UR10][R20.64] ;  /* 0x0000000a14097981 */ /* 0x000962000c1e1900 */
[----:B------:R-:W-:-:S05]  /*07c0*/  IMAD.WIDE R22, R27, 0x4, R20 ;  /* 0x000000041b167825 */ /* 0x000fca00078e0214 */
[----:B------:R-:W5:Y:S01]  /*07d0*/  LDG.E R10, desc[UR10][R22.64] ;  /* 0x0000000a160a7981 */ /* 0x000f62000c1e1900 */
[----:B------:R-:W-:-:S05]  /*07e0*/  IMAD.WIDE R24, R27, 0x4, R22 ;  /* 0x000000041b187825 */ /* 0x000fca00078e0216 */
[----:B------:R-:W5:Y:S01]  /*07f0*/  LDG.E R11, desc[UR10][R24.64] ;  /* 0x0000000a180b7981 */ /* 0x000f62000c1e1900 */
[----:B------:R-:W-:-:S06]  /*0800*/  IMAD.WIDE R26, R27, 0x4, R24 ;  /* 0x000000041b1a7825 */ /* 0x000fcc00078e0218 */
[----:B------:R-:W5:Y:S01]  /*0810*/  LDG.E R26, desc[UR10][R26.64] ;  /* 0x0000000a1a1a7981 */ /* 0x000f62000c1e1900 */
[----:B-1----:R-:W-:-:S04]  /*0820*/  IADD3 R12, PT, PT, R2, UR4, RZ ;  /* 0x00000004020c7c10 */ /* 0x002fc8000fffe0ff */
[----:B------:R-:W-:-:S05]  /*0830*/  LEA R12, R12, UR5, 0x2 ;  /* 0x000000050c0c7c11 */ /* 0x000fca000f8e10ff */
[----:B------:R-:W2:Y:S04]  /*0840*/  LDS R13, [R12] ;  /* 0x000000000c0d7984 */ /* 0x000ea80000000800 */
[----:B0-----:R-:W3:Y:S04]  /*0850*/  LDS R14, [R12+0x4] ;  /* 0x000004000c0e7984 */ /* 0x001ee80000000800 */
[----:B------:R-:W5:Y:S04]  /*0860*/  LDS R15, [R12+0x8] ;  /* 0x000008000c0f7984 */ /* 0x000f680000000800 */
[----:B----4-:R-:W0:Y:S04]  /*0870*/  LDS R16, [R12+0xc] ;  /* 0x00000c000c107984 */ /* 0x010e280000000800 */
[----:B------:R-:W1:Y:S04]  /*0880*/  LDS R17, [R12+0x10] ;  /* 0x000010000c117984 */ /* 0x000e680000000800 */
[----:B------:R-:W4:Y:S04]  /*0890*/  LDS R18, [R12+0x14] ;  /* 0x000014000c127984 */ /* 0x000f280000000800 */
[----:B------:R-:W4:Y:S04]  /*08a0*/  LDS R19, [R12+0x18] ;  /* 0x000018000c137984 */ /* 0x000f280000000800 */
[----:B------:R-:W4:Y:S01]  /*08b0*/  LDS R21, [R12+0x1c] ;  /* 0x00001c000c157984 */ /* 0x000f220000000800 */
[----:B------:R-:W-:Y:S01]  /*08c0*/  UIADD3 UR4, UPT, UPT, UR4, 0x8, URZ ;  /* 0x0000000804047890 */ /* 0x000fe2000fffe0ff */
[----:B--2---:R-:W-:-:S04]  /*08d0*/  FFMA R5, R13, R5, R6 ;  /* 0x000000050d057223 */ /* 0x004fc80000000006 */
[----:B---3--:R-:W-:-:S04]  /*08e0*/  FFMA R4, R14, R4, R5 ;  /* 0x000000040e047223 */ /* 0x008fc80000000005 */
[----:B-----5:R-:W-:-:S04]  /*08f0*/  FFMA R7, R15, R7, R4 ;  /* 0x000000070f077223 */ /* 0x020fc80000000004 */
[----:B0-----:R-:W-:-:S04]  /*0900*/  FFMA R8, R16, R8, R7 ;  /* 0x0000000810087223 */ /* 0x001fc80000000007 */
[----:B-1----:R-:W-:-:S04]  /*0910*/  FFMA R9, R17, R9, R8 ;  /* 0x0000000911097223 */ /* 0x002fc80000000008 */
[----:B----4-:R-:W-:-:S04]  /*0920*/  FFMA R10, R18, R10, R9 ;  /* 0x0000000a120a7223 */ /* 0x010fc80000000009 */
[----:B------:R-:W-:-:S04]  /*0930*/  FFMA R10, R19, R11, R10 ;  /* 0x0000000b130a7223 */ /* 0x000fc8000000000a */
[----:B------:R-:W-:-:S07]  /*0940*/  FFMA R6, R21, R26, R10 ;  /* 0x0000001a15067223 */ /* 0x000fce000000000a */
.L_x_3:
[----:B------:R-:W-:Y:S05]  /*0950*/  BRA.U !UP1, `(.L_x_2) ;  /* 0x0000000109a87547 */ /* 0x000fea000b800000 */
[----:B------:R-:W-:Y:S02]  /*0960*/  UISETP.GE.U32.AND UP0, UPT, UR9, 0x4, UPT ;  /* 0x000000040900788c */ /* 0x000fe4000bf06070 */
[----:B------:R-:W-:-:S04]  /*0970*/  ULOP3.LUT UR6, UR7, 0x3, URZ, 0xc0, !UPT ;  /* 0x0000000307067892 */ /* 0x000fc8000f8ec0ff */
[----:B------:R-:W-:-:S03]  /*0980*/  UISETP.NE.AND UP1, UPT, UR6, URZ, UPT ;  /* 0x000000ff0600728c */ /* 0x000fc6000bf25270 */
[----:B------:R-:W-:Y:S08]  /*0990*/  BRA.U !UP0, `(.L_x_4) ;  /* 0x0000000108587547 */ /* 0x000ff0000b800000 */
[----:B------:R-:W1:Y:S08]  /*09a0*/  LDC R13, c[0x0][0x398] ;  /* 0x0000e600ff0d7b82 */ /* 0x000e700000000800 */
[----:B0-----:R-:W0:Y:S01]  /*09b0*/  LDC.64 R4, c[0x0][0x388] ;  /* 0x0000e200ff047b82 */ /* 0x001e220000000a00 */
[----:B-1----:R-:W-:-:S04]  /*09c0*/  IMAD R7, R13, UR4, R3 ;  /* 0x000000040d077c24 */ /* 0x002fc8000f8e0203 */
[----:B0-----:R-:W-:-:S04]  /*09d0*/  IMAD.WIDE R4, R7, 0x4, R4 ;  /* 0x0000000407047825 */ /* 0x001fc800078e0204 */
[C---:B------:R-:W-:Y:S02]  /*09e0*/  IMAD.WIDE R8, R13.reuse, 0x4, R4 ;  /* 0x000000040d087825 */ /* 0x040fe400078e0204 */
[----:B------:R0:W2:Y:S02]  /*09f0*/  LDG.E R4, desc[UR10][R4.64] ;  /* 0x0000000a04047981 */ /* 0x0000a4000c1e1900 */
[C---:B------:R-:W-:Y:S02]  /*0a00*/  IMAD.WIDE R10, R13.reuse, 0x4, R8 ;  /* 0x000000040d0a7825 */ /* 0x040fe400078e0208 */
[----:B------:R-:W3:Y:S02]  /*0a10*/  LDG.E R8, desc[UR10][R8.64] ;  /* 0x0000000a08087981 */ /* 0x000ee4000c1e1900 */
[----:B------:R-:W-:Y:S02]  /*0a20*/  IMAD.WIDE R12, R13, 0x4, R10 ;  /* 0x000000040d0c7825 */ /* 0x000fe400078e020a */
[----:B------:R-:W4:Y:S04]  /*0a30*/  LDG.E R10, desc[UR10][R10.64] ;  /* 0x0000000a0a0a7981 */ /* 0x000f28000c1e1900 */
[----:B------:R-:W5:Y:S01]  /*0a40*/  LDG.E R12, desc[UR10][R12.64] ;  /* 0x0000000a0c0c7981 */ /* 0x000f62000c1e1900 */
[----:B------:R-:W-:Y:S01]  /*0a50*/  IADD3 R7, PT, PT, R2, UR4, RZ ;  /* 0x0000000402077c10 */ /* 0x000fe2000fffe0ff */
[----:B------:R-:W-:-:S03]  /*0a60*/  UIADD3 UR4, UPT, UPT, UR4, 0x4, URZ ;  /* 0x0000000404047890 */ /* 0x000fc6000fffe0ff */
[----:B------:R-:W-:-:S05]  /*0a70*/  LEA R7, R7, UR5, 0x2 ;  /* 0x0000000507077c11 */ /* 0x000fca000f8e10ff */
[----:B------:R-:W2:Y:S04]  /*0a80*/  LDS R15, [R7] ;  /* 0x00000000070f7984 */ /* 0x000ea80000000800 */
[----:B------:R-:W3:Y:S04]  /*0a90*/  LDS R17, [R7+0x4] ;  /* 0x0000040007117984 */ /* 0x000ee80000000800 */
[----:B------:R-:W4:Y:S04]  /*0aa0*/  LDS R19, [R7+0x8] ;  /* 0x0000080007137984 */ /* 0x000f280000000800 */
[----:B0-----:R-:W5:Y:S01]  /*0ab0*/  LDS R5, [R7+0xc] ;  /* 0x00000c0007057984 */ /* 0x001f620000000800 */
[----:B--2---:R-:W-:-:S04]  /*0ac0*/  FFMA R4, R15, R4, R6 ;  /* 0x000000040f047223 */ /* 0x004fc80000000006 */
[----:B---3--:R-:W-:-:S04]  /*0ad0*/  FFMA R4, R17, R8, R4 ;  /* 0x0000000811047223 */ /* 0x008fc80000000004 */
[----:B----4-:R-:W-:-:S04]  /*0ae0*/  FFMA R4, R19, R10, R4 ;  /* 0x0000000a13047223 */ /* 0x010fc80000000004 */
[----:B-----5:R-:W-:-:S07]  /*0af0*/  FFMA R6, R5, R12, R4 ;  /* 0x0000000c05067223 */ /* 0x020fce0000000004 */
.L_x_4:
[----:B------:R-:W-:Y:S05]  /*0b00*/  BRA.U !UP1, `(.L_x_2) ;  /* 0x00000001093c7547 */ /* 0x000fea000b800000 */
[----:B------:R-:W0:Y:S01]  /*0b10*/  LDC R10, c[0x0][0x398] ;  /* 0x0000e600ff0a7b82 */ /* 0x000e220000000800 */
[----:B------:R-:W-:Y:S01]  /*0b20*/  IADD3 R2, PT, PT, R2, UR4, RZ ;  /* 0x0000000402027c10 */ /* 0x000fe2000fffe0ff */
[----:B------:R-:W-:-:S03]  /*0b30*/  UIADD3 UR6, UPT, UPT, -UR6, URZ, URZ ;  /* 0x000000ff06067290 */ /* 0x000fc6000fffe1ff */
[----:B------:R-:W-:-:S03]  /*0b40*/  LEA R2, R2, UR5, 0x2 ;  /* 0x0000000502027c11 */ /* 0x000fc6000f8e10ff */
[----:B------:R-:W1:Y:S01]  /*0b50*/  LDC.64 R8, c[0x0][0x388] ;  /* 0x0000e200ff087b82 */ /* 0x000e620000000a00 */
[----:B0-----:R-:W-:-:S07]  /*0b60*/  IMAD R7, R10, UR4, R3 ;  /* 0x000000040a077c24 */ /* 0x001fce000f8e0203 */
.L_x_5:
[C---:B-1----:R-:W-:Y:S01]  /*0b70*/  IMAD.WIDE R4, R7.reuse, 0x4, R8 ;  /* 0x0000000407047825 */ /* 0x042fe200078e0208 */
[----:B------:R0:W1:Y:S05]  /*0b80*/  LDS R11, [R2] ;  /* 0x00000000020b7984 */ /* 0x00006a0000000800 */
[----:B------:R-:W1:Y:S01]  /*0b90*/  LDG.E R4, desc[UR10][R4.64] ;  /* 0x0000000a04047981 */ /* 0x000e62000c1e1900 */
[----:B------:R-:W-:Y:S01]  /*0ba0*/  UIADD3 UR6, UPT, UPT, UR6, 0x1, URZ ;  /* 0x0000000106067890 */ /* 0x000fe2000fffe0ff */
[----:B------:R-:W-:Y:S02]  /*0bb0*/  IADD3 R7, PT, PT, R7, R10, RZ ;  /* 0x0000000a07077210 */ /* 0x000fe40007ffe0ff */
[----:B0-----:R-:W-:Y:S01]  /*0bc0*/  IADD3 R2, PT, PT, R2, 0x4, RZ ;  /* 0x0000000402027810 */ /* 0x001fe20007ffe0ff */
[----:B------:R-:W-:Y:S01]  /*0bd0*/  UISETP.NE.AND UP0, UPT, UR6, URZ, UPT ;  /* 0x000000ff0600728c */ /* 0x000fe2000bf05270 */
[----:B-1----:R-:W-:-:S08]  /*0be0*/  FFMA R6, R11, R4, R6 ;  /* 0x000000040b067223 */ /* 0x002fd00000000006 */
[----:B------:R-:W-:Y:S05]  /*0bf0*/  BRA.U UP0, `(.L_x_5) ;  /* 0xfffffffd00dc7547 */ /* 0x000fea000b83ffff */
.L_x_2:
[----:B0-----:R-:W0:Y:S01]  /*0c00*/  LDC.64 R4, c[0x0][0x390] ;  /* 0x0000e400ff047b82 */ /* 0x001e220000000a00 */
[----:B------:R-:W1:Y:S02]  /*0c10*/  LDCU UR4, c[0x0][0x398] ;  /* 0x00007300ff0477ac */ /* 0x000e640008000800 */
[----:B-1----:R-:W-:-:S04]  /*0c20*/  IMAD R3, R0, UR4, R3 ;  /* 0x0000000400037c24 */ /* 0x002fc8000f8e0203 */
[----:B0-----:R-:W-:-:S05]  /*0c30*/  IMAD.WIDE R2, R3, 0x4, R4 ;  /* 0x0000000403027825 */ /* 0x001fca00078e0204 */
[----:B------:R-:W-:Y:S01]  /*0c40*/  STG.E desc[UR10][R2.64], R6 ;  /* 0x0000000602007986 */ /* 0x000fe2000c10190a */
[----:B------:R-:W-:Y:S05]  /*0c50*/  EXIT ;  /* 0x000000000000794d */ /* 0x000fea0003800000 */
.L_x_6:
[----:B------:R-:W-:-:S00]  /*0c60*/  BRA `(.L_x_6) ;  /* 0xfffffffc00fc7947 */ /* 0x000fc0000383ffff */
[----:B------:R-:W-:-:S00]  /*0c70*/  NOP ;  /* 0x0000000000007918 */ /* 0x000fc00000000000 */
        /* <DEDUP_REMOVED lines=8> */
.L_x_7:


//--------------------- .nv.shared._Z17coalescedMultiplyPfS_S_i --------------------------
	.section	.nv.shared._Z17coalescedMultiplyPfS_S_i,"aw",@nobits
	.sectionflags	@""
	.align	16
	.zero		1024


//--------------------- .nv.shared.reserved.0     --------------------------
	.section	.nv.shared.reserved.0,"aw",@nobits
	.weak		__nv_reservedSMEM_offset_0_alias
	.size		__nv_reservedSMEM_offset_0_alias, 0, 64
	.other		__nv_reservedSMEM_offset_0_alias,@"STO_CUDA_RESERVED_SHARED STV_DEFAULT"
__nv_reservedSMEM_offset_0_alias:
	.zero		0
	.zero		64


//--------------------- .nv.constant0._Z17coalescedMultiplyPfS_S_i --------------------------
	.section	.nv.constant0._Z17coalescedMultiplyPfS_S_i,"a",@progbits
	.sectionflags	@""
	.align	4
.nv.constant0._Z17coalescedMultiplyPfS_S_i:
	.zero		924


//--------------------- SYMBOLS --------------------------

	.type		.nv.reservedSmem.offset0,@object
	.size		.nv.reservedSmem.offset0,0x4
	.type		.nv.reservedSmem.cap,@object
	.size		.nv.reservedSmem.cap,0x4
